	.headerflags	@"EF_CUDA_TEXMODE_UNIFIED EF_CUDA_64BIT_ADDRESS EF_CUDA_ACCELERATORS EF_CUDA_SM90 EF_CUDA_VIRTUAL_SM(EF_CUDA_SM90)"
	.elftype	@"ET_EXEC"


//--------------------- .nv.info                  --------------------------
	.section	.nv.info,"",@"SHT_CUDA_INFO"
	.align	4


	//----- nvinfo : EIATTR_REGCOUNT
	.align		4
        /*0000*/ 	.byte	0x04, 0x2f
        /*0002*/ 	.short	(.L_1 - .L_0)
	.align		4
.L_0:
        /*0004*/ 	.word	index@(triton_poi_fused_add_clamp_30)
        /*0008*/ 	.word	0x00000008


	//----- nvinfo : EIATTR_MIN_STACK_SIZE
	.align		4
.L_1:
        /*000c*/ 	.byte	0x04, 0x12
        /*000e*/ 	.short	(.L_3 - .L_2)
	.align		4
.L_2:
        /*0010*/ 	.word	index@(triton_poi_fused_add_clamp_30)
        /*0014*/ 	.word	0x00000000


	//----- nvinfo : EIATTR_FRAME_SIZE
	.align		4
.L_3:
        /*0018*/ 	.byte	0x04, 0x11
        /*001a*/ 	.short	(.L_5 - .L_4)
	.align		4
.L_4:
        /*001c*/ 	.word	index@(triton_poi_fused_add_clamp_30)
        /*0020*/ 	.word	0x00000000


	//----- nvinfo : EIATTR_MIN_STACK_SIZE
	.align		4
.L_5:
        /*0024*/ 	.byte	0x04, 0x12
        /*0026*/ 	.short	(.L_7 - .L_6)
	.align		4
.L_6:
        /*0028*/ 	.word	index@(triton_poi_fused_add_clamp_30)
        /*002c*/ 	.word	0x00000000
.L_7:


//--------------------- .nv.info.triton_poi_fused_add_clamp_30 --------------------------
	.section	.nv.info.triton_poi_fused_add_clamp_30,"",@"SHT_CUDA_INFO"
	.sectionflags	@""
	.align	4


	//----- nvinfo : EIATTR_CUDA_API_VERSION
	.align		4
        /*0000*/ 	.byte	0x04, 0x37
        /*0002*/ 	.short	(.L_9 - .L_8)
.L_8:
        /*0004*/ 	.word	0x0000007c


	//----- nvinfo : EIATTR_KPARAM_INFO
	.align		4
.L_9:
        /*0008*/ 	.byte	0x04, 0x17
        /*000a*/ 	.short	(.L_11 - .L_10)
.L_10:
        /*000c*/ 	.word	0x00000000
        /*0010*/ 	.short	0x0001
        /*0012*/ 	.short	0x0008
        /*0014*/ 	.byte	0x00, 0xf0, 0x11, 0x00


	//----- nvinfo : EIATTR_KPARAM_INFO
	.align		4
.L_11:
        /*0018*/ 	.byte	0x04, 0x17
        /*001a*/ 	.short	(.L_13 - .L_12)
.L_12:
        /*001c*/ 	.word	0x00000000
        /*0020*/ 	.short	0x0000
        /*0022*/ 	.short	0x0000
        /*0024*/ 	.byte	0x00, 0xf4, 0x21, 0x00


	//----- nvinfo : EIATTR_SPARSE_MMA_MASK
	.align		4
.L_13:
        /*0028*/ 	.byte	0x03, 0x50
        /*002a*/ 	.short	0x0000


	//----- nvinfo : EIATTR_MAXREG_COUNT
	.align		4
        /*002c*/ 	.byte	0x03, 0x1b
        /*002e*/ 	.short	0x00ff


	//----- nvinfo : EIATTR_EXIT_INSTR_OFFSETS
	.align		4
        /*0030*/ 	.byte	0x04, 0x1c
        /*0032*/ 	.short	(.L_15 - .L_14)


	//   ....[0]....
.L_14:
        /*0034*/ 	.word	0x00000120


	//   ....[1]....
        /*0038*/ 	.word	0x00000150


	//----- nvinfo : EIATTR_REQNTID
	.align		4
.L_15:
        /*003c*/ 	.byte	0x04, 0x10
        /*003e*/ 	.short	(.L_17 - .L_16)
.L_16:
        /*0040*/ 	.word	0x00000020
        /*0044*/ 	.word	0x00000001
        /*0048*/ 	.word	0x00000001


	//----- nvinfo : EIATTR_CBANK_PARAM_SIZE
	.align		4
.L_17:
        /*004c*/ 	.byte	0x03, 0x19
        /*004e*/ 	.short	0x000c


	//----- nvinfo : EIATTR_PARAM_CBANK
	.align		4
        /*0050*/ 	.byte	0x04, 0x0a
        /*0052*/ 	.short	(.L_19 - .L_18)
	.align		4
.L_18:
        /*0054*/ 	.word	index@(.nv.constant0.triton_poi_fused_add_clamp_30)
        /*0058*/ 	.short	0x0210
        /*005a*/ 	.short	0x000c


	//----- nvinfo : EIATTR_SW_WAR
	.align		4
.L_19:
        /*005c*/ 	.byte	0x04, 0x36
        /*005e*/ 	.short	(.L_21 - .L_20)
.L_20:
        /*0060*/ 	.word	0x00000008
.L_21:


//--------------------- .nv.callgraph             --------------------------
	.section	.nv.callgraph,"",@"SHT_CUDA_CALLGRAPH"
	.align	4
	.sectionentsize	8
	.align		4
        /*0000*/ 	.word	0x00000000
	.align		4
        /*0004*/ 	.word	0xffffffff
	.align		4
        /*0008*/ 	.word	0x00000000
	.align		4
        /*000c*/ 	.word	0xfffffffe
	.align		4
        /*0010*/ 	.word	0x00000000
	.align		4
        /*0014*/ 	.word	0xfffffffd
	.align		4
        /*0018*/ 	.word	0x00000000
	.align		4
        /*001c*/ 	.word	0xfffffffc


//--------------------- .text.triton_poi_fused_add_clamp_30 --------------------------
	.section	.text.triton_poi_fused_add_clamp_30,"ax",@progbits
	.align	128
        .global         triton_poi_fused_add_clamp_30
        .type           triton_poi_fused_add_clamp_30,@function
        .size           triton_poi_fused_add_clamp_30,(.L_x_1 - triton_poi_fused_add_clamp_30)
        .other          triton_poi_fused_add_clamp_30,@"STO_CUDA_ENTRY STV_DEFAULT"
triton_poi_fused_add_clamp_30:
.text.triton_poi_fused_add_clamp_30:
[----:B------:R-:W0:Y:S02]  /*0000*/  LDC R1, c[0x0][0x28] ;  /* 0x00000a00ff017b82 */ /* 0x000e240000000800 */
[----:B------:R-:W1:Y:S01]  /*0010*/  S2R R2, SR_TID.X ;  /* 0x0000000000027919 */ /* 0x000e620000002100 */
[----:B------:R-:W-:Y:S01]  /*0020*/  IMAD.MOV.U32 R5, RZ, RZ, 0x3f000000 ;  /* 0x3f000000ff057424 */ /* 0x000fe200078e00ff */
[----:B------:R-:W2:Y:S01]  /*0030*/  S2R R3, SR_CTAID.X ;  /* 0x0000000000037919 */ /* 0x000ea20000002500 */
[C---:B-1----:R-:W-:Y:S02]  /*0040*/  LOP3.LUT R0, R2.reuse, 0xf, RZ, 0xc0, !PT ;  /* 0x0000000f02007812 */ /* 0x042fe400078ec0ff */
[----:B------:R-:W-:-:S03]  /*0050*/  LOP3.LUT P0, RZ, R2, 0x10, RZ, 0xc0, !PT ;  /* 0x0000001002ff7812 */ /* 0x000fc6000780c0ff */
[----:B--2---:R-:W-:-:S05]  /*0060*/  IMAD R3, R3, 0x10, R0 ;  /* 0x0000001003037824 */ /* 0x004fca00078e0200 */
[----:B------:R-:W-:Y:S02]  /*0070*/  I2FP.F32.S32 R0, R3 ;  /* 0x0000000300007245 */ /* 0x000fe40000201400 */
[----:B------:R-:W-:-:S03]  /*0080*/  ISETP.LT.AND P0, PT, R3, 0x10, !P0 ;  /* 0x000000100300780c */ /* 0x000fc60004701270 */
[----:B------:R-:W-:-:S04]  /*0090*/  FADD R0, R0, 0.5 ;  /* 0x3f00000000007421 */ /* 0x000fc80000000000 */
[----:B------:R-:W-:Y:S02]  /*00a0*/  FFMA R0, R0, R5, -0.5 ;  /* 0xbf00000000007423 */ /* 0x000fe40000000005 */
[----:B------:R-:W1:Y:S03]  /*00b0*/  LDC.64 R4, c[0x0][0x210] ;  /* 0x00008400ff047b82 */ /* 0x000e660000000a00 */
[----:B------:R-:W-:-:S06]  /*00c0*/  FMNMX R0, RZ, R0, !PT ;  /* 0x00000000ff007209 */ /* 0x000fcc0007800000 */
[----:B------:R-:W2:Y:S02]  /*00d0*/  F2I.TRUNC.NTZ R0, R0 ;  /* 0x0000000000007305 */ /* 0x000ea4000020f100 */
[----:B--2---:R-:W-:Y:S01]  /*00e0*/  VIMNMX R2, R0, 0x6, PT ;  /* 0x0000000600027848 */ /* 0x004fe20003fe0100 */
[----:B-1----:R-:W-:-:S04]  /*00f0*/  IMAD.WIDE R4, R3, 0x8, R4 ;  /* 0x0000000803047825 */ /* 0x002fc800078e0204 */
[----:B------:R-:W-:-:S05]  /*0100*/  VIADD R2, R2, 0x1 ;  /* 0x0000000102027836 */ /* 0x000fca0000000000 */
[----:B------:R-:W-:Y:S01]  /*0110*/  SHF.R.S32.HI R3, RZ, 0x1f, R2 ;  /* 0x0000001fff037819 */ /* 0x000fe20000011402 */
[----:B------:R-:W-:Y:S06]  /*0120*/  @!P0 EXIT ;  /* 0x000000000000894d */ /* 0x000fec0003800000 */
[----:B------:R-:W-:Y:S02]  /*0130*/  ULDC.64 UR4, c[0x0][0x208] ;  /* 0x0000820000047ab9 */ /* 0x000fe40000000a00 */
[----:B------:R-:W-:Y:S01]  /*0140*/  STG.E.64 desc[UR4][R4.64], R2 ;  /* 0x0000000204007986 */ /* 0x000fe2000c101b04 */
[----:B------:R-:W-:Y:S05]  /*0150*/  EXIT ;  /* 0x000000000000794d */ /* 0x000fea0003800000 */
.L_x_0:
[----:B------:R-:W-:-:S00]  /*0160*/  BRA `(.L_x_0) ;  /* 0xfffffffc00fc7947 */ /* 0x000fc0000383ffff */
[----:B------:R-:W-:-:S00]  /*0170*/  NOP ;  /* 0x0000000000007918 */ /* 0x000fc00000000000 */
        /* <DEDUP_REMOVED lines=8> */
.L_x_1:


//--------------------- .nv.constant0.triton_poi_fused_add_clamp_30 --------------------------
	.section	.nv.constant0.triton_poi_fused_add_clamp_30,"a",@progbits
	.sectionflags	@""
	.align	4
.nv.constant0.triton_poi_fused_add_clamp_30:
	.zero		540
